	.headerflags	@"EF_CUDA_TEXMODE_UNIFIED EF_CUDA_64BIT_ADDRESS EF_CUDA_ACCELERATORS EF_CUDA_SM90 EF_CUDA_VIRTUAL_SM(EF_CUDA_SM90)"
	.elftype	@"ET_EXEC"


//--------------------- .nv.info                  --------------------------
	.section	.nv.info,"",@"SHT_CUDA_INFO"
	.align	4


	//----- nvinfo : EIATTR_REGCOUNT
	.align		4
        /*0000*/ 	.byte	0x04, 0x2f
        /*0002*/ 	.short	(.L_3 - .L_2)
	.align		4
.L_2:
        /*0004*/ 	.word	index@(triton_poi_fused__native_batch_norm_legit_no_training_leaky_relu_18)
        /*0008*/ 	.word	0x00000010


	//----- nvinfo : EIATTR_MIN_STACK_SIZE
	.align		4
.L_3:
        /*000c*/ 	.byte	0x04, 0x12
        /*000e*/ 	.short	(.L_5 - .L_4)
	.align		4
.L_4:
        /*0010*/ 	.word	index@(triton_poi_fused__native_batch_norm_legit_no_training_leaky_relu_18)
        /*0014*/ 	.word	0x00000000


	//----- nvinfo : EIATTR_FRAME_SIZE
	.align		4
.L_5:
        /*0018*/ 	.byte	0x04, 0x11
        /*001a*/ 	.short	(.L_7 - .L_6)
	.align		4
.L_6:
        /*001c*/ 	.word	index@(triton_poi_fused__native_batch_norm_legit_no_training_leaky_relu_18)
        /*0020*/ 	.word	0x00000000


	//----- nvinfo : EIATTR_MIN_STACK_SIZE
	.align		4
.L_7:
        /*0024*/ 	.byte	0x04, 0x12
        /*0026*/ 	.short	(.L_9 - .L_8)
	.align		4
.L_8:
        /*0028*/ 	.word	index@(triton_poi_fused__native_batch_norm_legit_no_training_leaky_relu_18)
        /*002c*/ 	.word	0x00000000
.L_9:


//--------------------- .nv.info.triton_poi_fused__native_batch_norm_legit_no_training_leaky_relu_18 --------------------------
	.section	.nv.info.triton_poi_fused__native_batch_norm_legit_no_training_leaky_relu_18,"",@"SHT_CUDA_INFO"
	.sectionflags	@""
	.align	4


	//----- nvinfo : EIATTR_CUDA_API_VERSION
	.align		4
        /*0000*/ 	.byte	0x04, 0x37
        /*0002*/ 	.short	(.L_11 - .L_10)
.L_10:
        /*0004*/ 	.word	0x0000007c


	//----- nvinfo : EIATTR_KPARAM_INFO
	.align		4
.L_11:
        /*0008*/ 	.byte	0x04, 0x17
        /*000a*/ 	.short	(.L_13 - .L_12)
.L_12:
        /*000c*/ 	.word	0x00000000
        /*0010*/ 	.short	0x0006
        /*0012*/ 	.short	0x0030
        /*0014*/ 	.byte	0x00, 0xf0, 0x11, 0x00


	//----- nvinfo : EIATTR_KPARAM_INFO
	.align		4
.L_13:
        /*0018*/ 	.byte	0x04, 0x17
        /*001a*/ 	.short	(.L_15 - .L_14)
.L_14:
        /*001c*/ 	.word	0x00000000
        /*0020*/ 	.short	0x0005
        /*0022*/ 	.short	0x0028
        /*0024*/ 	.byte	0x00, 0xf4, 0x21, 0x00


	//----- nvinfo : EIATTR_KPARAM_INFO
	.align		4
.L_15:
        /*0028*/ 	.byte	0x04, 0x17
        /*002a*/ 	.short	(.L_17 - .L_16)
.L_16:
        /*002c*/ 	.word	0x00000000
        /*0030*/ 	.short	0x0004
        /*0032*/ 	.short	0x0020
        /*0034*/ 	.byte	0x00, 0xf4, 0x21, 0x00


	//----- nvinfo : EIATTR_KPARAM_INFO
	.align		4
.L_17:
        /*0038*/ 	.byte	0x04, 0x17
        /*003a*/ 	.short	(.L_19 - .L_18)
.L_18:
        /*003c*/ 	.word	0x00000000
        /*0040*/ 	.short	0x0003
        /*0042*/ 	.short	0x0018
        /*0044*/ 	.byte	0x00, 0xf4, 0x21, 0x00


	//----- nvinfo : EIATTR_KPARAM_INFO
	.align		4
.L_19:
        /*0048*/ 	.byte	0x04, 0x17
        /*004a*/ 	.short	(.L_21 - .L_20)
.L_20:
        /*004c*/ 	.word	0x00000000
        /*0050*/ 	.short	0x0002
        /*0052*/ 	.short	0x0010
        /*0054*/ 	.byte	0x00, 0xf4, 0x21, 0x00


	//----- nvinfo : EIATTR_KPARAM_INFO
	.align		4
.L_21:
        /*0058*/ 	.byte	0x04, 0x17
        /*005a*/ 	.short	(.L_23 - .L_22)
.L_22:
        /*005c*/ 	.word	0x00000000
        /*0060*/ 	.short	0x0001
        /*0062*/ 	.short	0x0008
        /*0064*/ 	.byte	0x00, 0xf4, 0x21, 0x00


	//----- nvinfo : EIATTR_KPARAM_INFO
	.align		4
.L_23:
        /*0068*/ 	.byte	0x04, 0x17
        /*006a*/ 	.short	(.L_25 - .L_24)
.L_24:
        /*006c*/ 	.word	0x00000000
        /*0070*/ 	.short	0x0000
        /*0072*/ 	.short	0x0000
        /*0074*/ 	.byte	0x00, 0xf4, 0x21, 0x00


	//----- nvinfo : EIATTR_SPARSE_MMA_MASK
	.align		4
.L_25:
        /*0078*/ 	.byte	0x03, 0x50
        /*007a*/ 	.short	0x0000


	//----- nvinfo : EIATTR_MAXREG_COUNT
	.align		4
        /*007c*/ 	.byte	0x03, 0x1b
        /*007e*/ 	.short	0x00ff


	//----- nvinfo : EIATTR_EXIT_INSTR_OFFSETS
	.align		4
        /*0080*/ 	.byte	0x04, 0x1c
        /*0082*/ 	.short	(.L_27 - .L_26)


	//   ....[0]....
.L_26:
        /*0084*/ 	.word	0x000003d0


	//----- nvinfo : EIATTR_REQNTID
	.align		4
.L_27:
        /*0088*/ 	.byte	0x04, 0x10
        /*008a*/ 	.short	(.L_29 - .L_28)
.L_28:
        /*008c*/ 	.word	0x00000080
        /*0090*/ 	.word	0x00000001
        /*0094*/ 	.word	0x00000001


	//----- nvinfo : EIATTR_CBANK_PARAM_SIZE
	.align		4
.L_29:
        /*0098*/ 	.byte	0x03, 0x19
        /*009a*/ 	.short	0x0034


	//----- nvinfo : EIATTR_PARAM_CBANK
	.align		4
        /*009c*/ 	.byte	0x04, 0x0a
        /*009e*/ 	.short	(.L_31 - .L_30)
	.align		4
.L_30:
        /*00a0*/ 	.word	index@(.nv.constant0.triton_poi_fused__native_batch_norm_legit_no_training_leaky_relu_18)
        /*00a4*/ 	.short	0x0210
        /*00a6*/ 	.short	0x0034


	//----- nvinfo : EIATTR_SW_WAR
	.align		4
.L_31:
        /*00a8*/ 	.byte	0x04, 0x36
        /*00aa*/ 	.short	(.L_33 - .L_32)
.L_32:
        /*00ac*/ 	.word	0x00000008
.L_33:


//--------------------- .nv.callgraph             --------------------------
	.section	.nv.callgraph,"",@"SHT_CUDA_CALLGRAPH"
	.align	4
	.sectionentsize	8
	.align		4
        /*0000*/ 	.word	0x00000000
	.align		4
        /*0004*/ 	.word	0xffffffff
	.align		4
        /*0008*/ 	.word	0x00000000
	.align		4
        /*000c*/ 	.word	0xfffffffe
	.align		4
        /*0010*/ 	.word	0x00000000
	.align		4
        /*0014*/ 	.word	0xfffffffd
	.align		4
        /*0018*/ 	.word	0x00000000
	.align		4
        /*001c*/ 	.word	0xfffffffc


//--------------------- .nv.constant4             --------------------------
	.section	.nv.constant4,"a",@progbits
	.align	8
	.align		8
.nv.constant4:
        /*0000*/ 	.dword	_$_str
	.align		8
        /*0008*/ 	.dword	_$_str_$_2


//--------------------- .text.triton_poi_fused__native_batch_norm_legit_no_training_leaky_relu_18 --------------------------
	.section	.text.triton_poi_fused__native_batch_norm_legit_no_training_leaky_relu_18,"ax",@progbits
	.align	128
        .global         triton_poi_fused__native_batch_norm_legit_no_training_leaky_relu_18
        .type           triton_poi_fused__native_batch_norm_legit_no_training_leaky_relu_18,@function
        .size           triton_poi_fused__native_batch_norm_legit_no_training_leaky_relu_18,(.L_x_1 - triton_poi_fused__native_batch_norm_legit_no_training_leaky_relu_18)
        .other          triton_poi_fused__native_batch_norm_legit_no_training_leaky_relu_18,@"STO_CUDA_ENTRY STV_DEFAULT"
triton_poi_fused__native_batch_norm_legit_no_training_leaky_relu_18:
.text.triton_poi_fused__native_batch_norm_legit_no_training_leaky_relu_18:
[----:B------:R-:W-:Y:S01]  /*0000*/  LDC R1, c[0x0][0x28] ;  /* 0x00000a00ff017b82 */ /* 0x000fe20000000800 */
[----:B------:R-:W1:Y:S07]  /*0010*/  S2R R0, SR_TID.X ;  /* 0x0000000000007919 */ /* 0x000e6e0000002100 */
[----:B------:R-:W2:Y:S01]  /*0020*/  LDC.64 R2, c[0x0][0x228] ;  /* 0x00008a00ff027b82 */ /* 0x000ea20000000a00 */
[----:B------:R-:W-:Y:S01]  /*0030*/  ULDC.64 UR4, c[0x0][0x208] ;  /* 0x0000820000047ab9 */ /* 0x000fe20000000a00 */
[----:B------:R-:W3:Y:S06]  /*0040*/  S2R R7, SR_CTAID.X ;  /* 0x0000000000077919 */ /* 0x000eec0000002500 */
[----:B------:R-:W4:Y:S08]  /*0050*/  LDC.64 R8, c[0x0][0x230] ;  /* 0x00008c00ff087b82 */ /* 0x000f300000000a00 */
[----:B------:R-:W5:Y:S01]  /*0060*/  LDC.64 R10, c[0x0][0x238] ;  /* 0x00008e00ff0a7b82 */ /* 0x000f620000000a00 */
[----:B-1----:R-:W-:-:S02]  /*0070*/  SHF.L.U32 R0, R0, 0x1, RZ ;  /* 0x0000000100007819 */ /* 0x002fc400000006ff */
[----:B---3--:R-:W-:Y:S02]  /*0080*/  SHF.R.S32.HI R5, RZ, 0x17, R7 ;  /* 0x00000017ff057819 */ /* 0x008fe40000011407 */
[----:B------:R-:W-:Y:S02]  /*0090*/  LOP3.LUT R0, R0, 0xfe, RZ, 0xc0, !PT ;  /* 0x000000fe00007812 */ /* 0x000fe400078ec0ff */
[----:B------:R-:W-:Y:S02]  /*00a0*/  SGXT R5, R5, 0x1 ;  /* 0x000000010505781a */ /* 0x000fe40000000200 */
[----:B------:R-:W-:Y:S02]  /*00b0*/  LEA R0, R7, R0, 0x8 ;  /* 0x0000000007007211 */ /* 0x000fe400078e40ff */
[----:B------:R-:W1:Y:S02]  /*00c0*/  LDC.64 R6, c[0x0][0x220] ;  /* 0x00008800ff067b82 */ /* 0x000e640000000a00 */
[----:B------:R-:W-:-:S04]  /*00d0*/  LEA.HI R5, R5, R0, RZ, 0x8 ;  /* 0x0000000005057211 */ /* 0x000fc800078f40ff */
[----:B------:R-:W-:-:S04]  /*00e0*/  LOP3.LUT R5, R5, 0xffffff00, RZ, 0xc0, !PT ;  /* 0xffffff0005057812 */ /* 0x000fc800078ec0ff */
[----:B------:R-:W-:Y:S02]  /*00f0*/  IADD3 R13, R0, -R5, RZ ;  /* 0x80000005000d7210 */ /* 0x000fe40007ffe0ff */
[----:B------:R-:W3:Y:S03]  /*0100*/  LDC.64 R4, c[0x0][0x218] ;  /* 0x00008600ff047b82 */ /* 0x000ee60000000a00 */
[----:B--2---:R-:W-:-:S06]  /*0110*/  IMAD.WIDE R2, R13, 0x4, R2 ;  /* 0x000000040d027825 */ /* 0x004fcc00078e0202 */
[----:B------:R-:W2:Y:S01]  /*0120*/  LDG.E.EL.64 R2, desc[UR4][R2.64] ;  /* 0x0000000402027981 */ /* 0x000ea2000c2e1b00 */
[----:B-1----:R-:W-:-:S06]  /*0130*/  IMAD.WIDE R6, R13, 0x4, R6 ;  /* 0x000000040d067825 */ /* 0x002fcc00078e0206 */
[----:B------:R-:W2:Y:S01]  /*0140*/  LDG.E.EL.64 R6, desc[UR4][R6.64] ;  /* 0x0000000406067981 */ /* 0x000ea2000c2e1b00 */
[----:B---3--:R-:W-:-:S06]  /*0150*/  IMAD.WIDE R4, R0, 0x4, R4 ;  /* 0x0000000400047825 */ /* 0x008fcc00078e0204 */
[----:B------:R-:W3:Y:S01]  /*0160*/  LDG.E.64 R4, desc[UR4][R4.64] ;  /* 0x0000000404047981 */ /* 0x000ee2000c1e1b00 */
[----:B----4-:R-:W-:-:S04]  /*0170*/  IMAD.WIDE R8, R13, 0x4, R8 ;  /* 0x000000040d087825 */ /* 0x010fc800078e0208 */
[----:B-----5:R-:W-:Y:S02]  /*0180*/  IMAD.WIDE R10, R13, 0x4, R10 ;  /* 0x000000040d0a7825 */ /* 0x020fe400078e020a */
[----:B------:R-:W4:Y:S04]  /*0190*/  LDG.E.EL.64 R8, desc[UR4][R8.64] ;  /* 0x0000000408087981 */ /* 0x000f28000c2e1b00 */
[----:B------:R-:W4:Y:S01]  /*01a0*/  LDG.E.EL.64 R10, desc[UR4][R10.64] ;  /* 0x000000040a0a7981 */ /* 0x000f22000c2e1b00 */
[----:B--2---:R-:W-:Y:S01]  /*01b0*/  FADD R2, R2, 9.9999997473787516356e-06 ;  /* 0x3727c5ac02027421 */ /* 0x004fe20000000000 */
[----:B------:R-:W-:-:S03]  /*01c0*/  FADD R3, R3, 9.9999997473787516356e-06 ;  /* 0x3727c5ac03037421 */ /* 0x000fc60000000000 */
[----:B------:R-:W1:Y:S08]  /*01d0*/  MUFU.SQRT R12, R2 ;  /* 0x00000002000c7308 */ /* 0x000e700000002000 */
[----:B------:R-:W2:Y:S01]  /*01e0*/  MUFU.SQRT R13, R3 ;  /* 0x00000003000d7308 */ /* 0x000ea20000002000 */
[C---:B-1----:R-:W-:Y:S02]  /*01f0*/  FSETP.GT.AND P0, PT, R12.reuse, 8.50705917302346158658e+37, PT ;  /* 0x7e8000000c00780b */ /* 0x042fe40003f04000 */
[----:B------:R-:W-:-:S02]  /*0200*/  FSETP.GEU.AND P2, PT, R12, 1.175494350822287508e-38, PT ;  /* 0x008000000c00780b */ /* 0x000fc40003f4e000 */
[C---:B--2---:R-:W-:Y:S02]  /*0210*/  FSETP.GT.AND P1, PT, R13.reuse, 8.50705917302346158658e+37, PT ;  /* 0x7e8000000d00780b */ /* 0x044fe40003f24000 */
[----:B------:R-:W-:-:S07]  /*0220*/  FSETP.GEU.AND P3, PT, R13, 1.175494350822287508e-38, PT ;  /* 0x008000000d00780b */ /* 0x000fce0003f6e000 */
[----:B------:R-:W-:Y:S01]  /*0230*/  @P0 FMUL R12, R12, 0.25 ;  /* 0x3e8000000c0c0820 */ /* 0x000fe20000400000 */
[----:B------:R-:W-:-:S03]  /*0240*/  HFMA2.MMA R2, -RZ, RZ, 1.625, 0 ;  /* 0x3e800000ff027435 */ /* 0x000fc600000001ff */
[----:B------:R-:W-:Y:S01]  /*0250*/  @!P2 FMUL R12, R12, 16777216 ;  /* 0x4b8000000c0ca820 */ /* 0x000fe20000400000 */
[----:B------:R-:W-:-:S04]  /*0260*/  @P1 FMUL R13, R13, 0.25 ;  /* 0x3e8000000d0d1820 */ /* 0x000fc80000400000 */
[----:B------:R-:W-:Y:S01]  /*0270*/  @!P3 FMUL R13, R13, 16777216 ;  /* 0x4b8000000d0db820 */ /* 0x000fe20000400000 */
[----:B------:R-:W1:Y:S01]  /*0280*/  MUFU.RCP R12, R12 ;  /* 0x0000000c000c7308 */ /* 0x000e620000001000 */
[----:B------:R-:W-:-:S07]  /*0290*/  FSEL R3, R2, 1, P0 ;  /* 0x3f80000002037808 */ /* 0x000fce0000000000 */
[----:B------:R-:W2:Y:S01]  /*02a0*/  MUFU.RCP R13, R13 ;  /* 0x0000000d000d7308 */ /* 0x000ea20000001000 */
[----:B------:R-:W-:Y:S01]  /*02b0*/  FSEL R2, R2, 1, P1 ;  /* 0x3f80000002027808 */ /* 0x000fe20000800000 */
[----:B------:R-:W-:Y:S01]  /*02c0*/  @!P2 FMUL R3, R3, 16777216 ;  /* 0x4b8000000303a820 */ /* 0x000fe20000400000 */
[----:B---3--:R-:W-:-:S03]  /*02d0*/  FADD R5, R5, -R7 ;  /* 0x8000000705057221 */ /* 0x008fc60000000000 */
[----:B------:R-:W-:Y:S01]  /*02e0*/  @!P3 FMUL R2, R2, 16777216 ;  /* 0x4b8000000202b820 */ /* 0x000fe20000400000 */
[----:B------:R-:W-:Y:S01]  /*02f0*/  FADD R4, R4, -R6 ;  /* 0x8000000604047221 */ /* 0x000fe20000000000 */
[----:B-1----:R-:W-:Y:S02]  /*0300*/  FMUL R7, R12, R3 ;  /* 0x000000030c077220 */ /* 0x002fe40000400000 */
[----:B--2---:R-:W-:Y:S02]  /*0310*/  FMUL R6, R13, R2 ;  /* 0x000000020d067220 */ /* 0x004fe40000400000 */
[----:B------:R-:W1:Y:S01]  /*0320*/  LDC.64 R2, c[0x0][0x210] ;  /* 0x00008400ff027b82 */ /* 0x000e620000000a00 */
[----:B------:R-:W-:Y:S01]  /*0330*/  FMUL R7, R4, R7 ;  /* 0x0000000704077220 */ /* 0x000fe20000400000 */
[----:B------:R-:W-:-:S03]  /*0340*/  FMUL R6, R5, R6 ;  /* 0x0000000605067220 */ /* 0x000fc60000400000 */
[----:B----4-:R-:W-:Y:S01]  /*0350*/  FFMA R8, R8, R7, R10 ;  /* 0x0000000708087223 */ /* 0x010fe2000000000a */
[----:B------:R-:W-:-:S04]  /*0360*/  FFMA R9, R9, R6, R11 ;  /* 0x0000000609097223 */ /* 0x000fc8000000000b */
[----:B------:R-:W-:Y:S02]  /*0370*/  FSETP.GT.AND P0, PT, R8, RZ, PT ;  /* 0x000000ff0800720b */ /* 0x000fe40003f04000 */
[----:B------:R-:W-:-:S11]  /*0380*/  FSETP.GT.AND P1, PT, R9, RZ, PT ;  /* 0x000000ff0900720b */ /* 0x000fd60003f24000 */
[----:B------:R-:W-:Y:S01]  /*0390*/  @!P0 FMUL R8, R8, 0.0099999997764825820923 ;  /* 0x3c23d70a08088820 */ /* 0x000fe20000400000 */
[----:B-1----:R-:W-:-:S04]  /*03a0*/  IMAD.WIDE R2, R0, 0x4, R2 ;  /* 0x0000000400027825 */ /* 0x002fc800078e0202 */
[----:B------:R-:W-:-:S05]  /*03b0*/  @!P1 FMUL R9, R9, 0.0099999997764825820923 ;  /* 0x3c23d70a09099820 */ /* 0x000fca0000400000 */
[----:B------:R-:W-:Y:S01]  /*03c0*/  STG.E.64 desc[UR4][R2.64], R8 ;  /* 0x0000000802007986 */ /* 0x000fe2000c101b04 */
[----:B------:R-:W-:Y:S05]  /*03d0*/  EXIT ;  /* 0x000000000000794d */ /* 0x000fea0003800000 */
.L_x_0:
[----:B------:R-:W-:-:S00]  /*03e0*/  BRA `(.L_x_0) ;  /* 0xfffffffc00fc7947 */ /* 0x000fc0000383ffff */
[----:B------:R-:W-:-:S00]  /*03f0*/  NOP ;  /* 0x0000000000007918 */ /* 0x000fc00000000000 */
        /* <DEDUP_REMOVED lines=8> */
.L_x_1:


//--------------------- .nv.global.init           --------------------------
	.section	.nv.global.init,"aw",@progbits
.nv.global.init:
	.type		_$_str,@object
	.size		_$_str,(_$_str_$_2 - _$_str)
_$_str:
        /*0000*/ 	.byte	0x5f, 0x5f, 0x43, 0x55, 0x44, 0x41, 0x5f, 0x46, 0x54, 0x5a, 0x00
	.type		_$_str_$_2,@object
	.size		_$_str_$_2,(.L_1 - _$_str_$_2)
_$_str_$_2:
        /*000b*/ 	.byte	0x5f, 0x5f, 0x43, 0x55, 0x44, 0x41, 0x5f, 0x50, 0x52, 0x45, 0x43, 0x5f, 0x53, 0x51, 0x52, 0x54
        /*001b*/ 	.byte	0x00
.L_1:


//--------------------- .nv.constant0.triton_poi_fused__native_batch_norm_legit_no_training_leaky_relu_18 --------------------------
	.section	.nv.constant0.triton_poi_fused__native_batch_norm_legit_no_training_leaky_relu_18,"a",@progbits
	.sectionflags	@""
	.align	4
.nv.constant0.triton_poi_fused__native_batch_norm_legit_no_training_leaky_relu_18:
	.zero		580
